//
// Generated by NVIDIA NVVM Compiler
//
// Compiler Build ID: CL-36424714
// Cuda compilation tools, release 13.0, V13.0.88
// Based on NVVM 20.0.0
//

.version 9.0
.target sm_100
.address_size 64

	// .globl	_Z13gpu_makecountPiS_x
// _ZZ14gpuscan_prefixPiE5count has been demoted

.visible .entry _Z13gpu_makecountPiS_x(
	.param .u64 .ptr .align 1 _Z13gpu_makecountPiS_x_param_0,
	.param .u64 .ptr .align 1 _Z13gpu_makecountPiS_x_param_1,
	.param .u64 _Z13gpu_makecountPiS_x_param_2
)
{
	.reg .pred 	%p<2>;
	.reg .b32 	%r<7>;
	.reg .b64 	%rd<11>;

	ld.param.u64 	%rd2, [_Z13gpu_makecountPiS_x_param_0];
	ld.param.u64 	%rd3, [_Z13gpu_makecountPiS_x_param_1];
	ld.param.u64 	%rd4, [_Z13gpu_makecountPiS_x_param_2];
	mov.u32 	%r1, %tid.x;
	mov.u32 	%r2, %ctaid.x;
	mov.u32 	%r3, %ntid.x;
	mad.lo.s32 	%r4, %r2, %r3, %r1;
	cvt.s64.s32 	%rd1, %r4;
	setp.le.s64 	%p1, %rd4, %rd1;
	@%p1 bra 	$L__BB0_2;
	cvta.to.global.u64 	%rd5, %rd2;
	cvta.to.global.u64 	%rd6, %rd3;
	shl.b64 	%rd7, %rd1, 2;
	add.s64 	%rd8, %rd5, %rd7;
	ld.global.u32 	%r5, [%rd8];
	mul.wide.s32 	%rd9, %r5, 4;
	add.s64 	%rd10, %rd6, %rd9;
	atom.global.add.u32 	%r6, [%rd10], 1;
$L__BB0_2:
	ret;

}
	// .globl	_Z14gpuscan_prefixPi
.visible .entry _Z14gpuscan_prefixPi(
	.param .u64 .ptr .align 1 _Z14gpuscan_prefixPi_param_0
)
{
	.reg .pred 	%p<18>;
	.reg .b32 	%r<92>;
	.reg .b64 	%rd<5>;
	// demoted variable
	.shared .align 4 .b8 _ZZ14gpuscan_prefixPiE5count[404];
	ld.param.u64 	%rd2, [_Z14gpuscan_prefixPi_param_0];
	cvta.to.global.u64 	%rd3, %rd2;
	mov.u32 	%r1, %tid.x;
	setp.gt.u32 	%p1, %r1, 100;
	mul.wide.u32 	%rd4, %r1, 4;
	add.s64 	%rd1, %rd3, %rd4;
	shl.b32 	%r4, %r1, 2;
	mov.u32 	%r5, _ZZ14gpuscan_prefixPiE5count;
	add.s32 	%r2, %r5, %r4;
	@%p1 bra 	$L__BB1_2;
	ld.global.u32 	%r6, [%rd1];
	st.shared.u32 	[%r2], %r6;
$L__BB1_2:
	bar.sync 	0;
	add.s32 	%r3, %r1, 1;
	setp.gt.u32 	%p2, %r1, 127;
	@%p2 bra 	$L__BB1_4;
	shl.b32 	%r7, %r3, 3;
	add.s32 	%r9, %r5, %r7;
	ld.shared.u32 	%r10, [%r9+-8];
	ld.shared.u32 	%r11, [%r9+-4];
	add.s32 	%r12, %r11, %r10;
	st.shared.u32 	[%r9+-4], %r12;
$L__BB1_4:
	bar.sync 	0;
	setp.gt.u32 	%p3, %r1, 63;
	@%p3 bra 	$L__BB1_6;
	shl.b32 	%r13, %r3, 4;
	add.s32 	%r15, %r5, %r13;
	ld.shared.u32 	%r16, [%r15+-12];
	ld.shared.u32 	%r17, [%r15+-4];
	add.s32 	%r18, %r17, %r16;
	st.shared.u32 	[%r15+-4], %r18;
$L__BB1_6:
	bar.sync 	0;
	setp.gt.u32 	%p4, %r1, 31;
	@%p4 bra 	$L__BB1_8;
	shl.b32 	%r19, %r3, 5;
	add.s32 	%r21, %r5, %r19;
	ld.shared.u32 	%r22, [%r21+-20];
	ld.shared.u32 	%r23, [%r21+-4];
	add.s32 	%r24, %r23, %r22;
	st.shared.u32 	[%r21+-4], %r24;
$L__BB1_8:
	bar.sync 	0;
	setp.gt.u32 	%p5, %r1, 15;
	@%p5 bra 	$L__BB1_10;
	shl.b32 	%r25, %r3, 6;
	add.s32 	%r27, %r5, %r25;
	ld.shared.u32 	%r28, [%r27+-36];
	ld.shared.u32 	%r29, [%r27+-4];
	add.s32 	%r30, %r29, %r28;
	st.shared.u32 	[%r27+-4], %r30;
$L__BB1_10:
	bar.sync 	0;
	setp.gt.u32 	%p6, %r1, 7;
	@%p6 bra 	$L__BB1_12;
	shl.b32 	%r31, %r3, 7;
	add.s32 	%r33, %r5, %r31;
	ld.shared.u32 	%r34, [%r33+-68];
	ld.shared.u32 	%r35, [%r33+-4];
	add.s32 	%r36, %r35, %r34;
	st.shared.u32 	[%r33+-4], %r36;
$L__BB1_12:
	bar.sync 	0;
	setp.gt.u32 	%p7, %r1, 3;
	@%p7 bra 	$L__BB1_14;
	shl.b32 	%r37, %r3, 8;
	add.s32 	%r39, %r5, %r37;
	ld.shared.u32 	%r40, [%r39+-132];
	ld.shared.u32 	%r41, [%r39+-4];
	add.s32 	%r42, %r41, %r40;
	st.shared.u32 	[%r39+-4], %r42;
$L__BB1_14:
	bar.sync 	0;
	setp.gt.u32 	%p8, %r1, 1;
	@%p8 bra 	$L__BB1_16;
	shl.b32 	%r43, %r3, 9;
	add.s32 	%r45, %r5, %r43;
	ld.shared.u32 	%r46, [%r45+-260];
	ld.shared.u32 	%r47, [%r45+-4];
	add.s32 	%r48, %r47, %r46;
	st.shared.u32 	[%r45+-4], %r48;
$L__BB1_16:
	bar.sync 	0;
	setp.ne.s32 	%p9, %r1, 0;
	@%p9 bra 	$L__BB1_18;
	ld.shared.u32 	%r49, [_ZZ14gpuscan_prefixPiE5count+508];
	ld.shared.u32 	%r50, [_ZZ14gpuscan_prefixPiE5count+1020];
	add.s32 	%r51, %r50, %r49;
	st.shared.u32 	[_ZZ14gpuscan_prefixPiE5count+1020], %r51;
$L__BB1_18:
	setp.ne.s32 	%p10, %r1, 0;
	bar.sync 	0;
	bar.sync 	0;
	@%p10 bra 	$L__BB1_20;
	ld.shared.u32 	%r52, [_ZZ14gpuscan_prefixPiE5count+508];
	ld.shared.u32 	%r53, [_ZZ14gpuscan_prefixPiE5count+764];
	add.s32 	%r54, %r53, %r52;
	st.shared.u32 	[_ZZ14gpuscan_prefixPiE5count+764], %r54;
$L__BB1_20:
	bar.sync 	0;
	setp.gt.u32 	%p11, %r1, 2;
	@%p11 bra 	$L__BB1_22;
	shl.b32 	%r55, %r3, 8;
	add.s32 	%r57, %r5, %r55;
	ld.shared.u32 	%r58, [%r57+-4];
	ld.shared.u32 	%r59, [%r57+124];
	add.s32 	%r60, %r59, %r58;
	st.shared.u32 	[%r57+124], %r60;
$L__BB1_22:
	bar.sync 	0;
	setp.gt.u32 	%p12, %r1, 6;
	@%p12 bra 	$L__BB1_24;
	shl.b32 	%r61, %r3, 7;
	add.s32 	%r63, %r5, %r61;
	ld.shared.u32 	%r64, [%r63+-4];
	ld.shared.u32 	%r65, [%r63+60];
	add.s32 	%r66, %r65, %r64;
	st.shared.u32 	[%r63+60], %r66;
$L__BB1_24:
	bar.sync 	0;
	setp.gt.u32 	%p13, %r1, 14;
	@%p13 bra 	$L__BB1_26;
	shl.b32 	%r67, %r3, 6;
	add.s32 	%r69, %r5, %r67;
	ld.shared.u32 	%r70, [%r69+-4];
	ld.shared.u32 	%r71, [%r69+28];
	add.s32 	%r72, %r71, %r70;
	st.shared.u32 	[%r69+28], %r72;
$L__BB1_26:
	bar.sync 	0;
	setp.gt.u32 	%p14, %r1, 30;
	@%p14 bra 	$L__BB1_28;
	shl.b32 	%r73, %r3, 5;
	add.s32 	%r75, %r5, %r73;
	ld.shared.u32 	%r76, [%r75+-4];
	ld.shared.u32 	%r77, [%r75+12];
	add.s32 	%r78, %r77, %r76;
	st.shared.u32 	[%r75+12], %r78;
$L__BB1_28:
	bar.sync 	0;
	setp.gt.u32 	%p15, %r1, 62;
	@%p15 bra 	$L__BB1_30;
	shl.b32 	%r79, %r3, 4;
	add.s32 	%r81, %r5, %r79;
	ld.shared.u32 	%r82, [%r81+-4];
	ld.shared.u32 	%r83, [%r81+4];
	add.s32 	%r84, %r83, %r82;
	st.shared.u32 	[%r81+4], %r84;
$L__BB1_30:
	bar.sync 	0;
	setp.gt.u32 	%p16, %r1, 126;
	@%p16 bra 	$L__BB1_32;
	shl.b32 	%r85, %r3, 3;
	add.s32 	%r87, %r5, %r85;
	ld.shared.u32 	%r88, [%r87+-4];
	ld.shared.u32 	%r89, [%r87];
	add.s32 	%r90, %r89, %r88;
	st.shared.u32 	[%r87], %r90;
$L__BB1_32:
	setp.gt.u32 	%p17, %r1, 100;
	bar.sync 	0;
	@%p17 bra 	$L__BB1_34;
	ld.shared.u32 	%r91, [%r2];
	st.global.u32 	[%rd1], %r91;
$L__BB1_34:
	ret;

}
	// .globl	_Z7gpusortPiS_S_x
.visible .entry _Z7gpusortPiS_S_x(
	.param .u64 .ptr .align 1 _Z7gpusortPiS_S_x_param_0,
	.param .u64 .ptr .align 1 _Z7gpusortPiS_S_x_param_1,
	.param .u64 .ptr .align 1 _Z7gpusortPiS_S_x_param_2,
	.param .u64 _Z7gpusortPiS_S_x_param_3
)
{
	.reg .pred 	%p<2>;
	.reg .b32 	%r<8>;
	.reg .b64 	%rd<15>;

	ld.param.u64 	%rd2, [_Z7gpusortPiS_S_x_param_0];
	ld.param.u64 	%rd3, [_Z7gpusortPiS_S_x_param_1];
	ld.param.u64 	%rd4, [_Z7gpusortPiS_S_x_param_2];
	ld.param.u64 	%rd5, [_Z7gpusortPiS_S_x_param_3];
	mov.u32 	%r1, %tid.x;
	mov.u32 	%r2, %ctaid.x;
	mov.u32 	%r3, %ntid.x;
	mad.lo.s32 	%r4, %r2, %r3, %r1;
	cvt.s64.s32 	%rd1, %r4;
	setp.le.s64 	%p1, %rd5, %rd1;
	@%p1 bra 	$L__BB2_2;
	cvta.to.global.u64 	%rd6, %rd2;
	cvta.to.global.u64 	%rd7, %rd4;
	cvta.to.global.u64 	%rd8, %rd3;
	shl.b64 	%rd9, %rd1, 2;
	add.s64 	%rd10, %rd6, %rd9;
	ld.global.u32 	%r5, [%rd10];
	mul.wide.s32 	%rd11, %r5, 4;
	add.s64 	%rd12, %rd7, %rd11;
	atom.global.add.u32 	%r6, [%rd12], -1;
	ld.global.u32 	%r7, [%rd10];
	mul.wide.s32 	%rd13, %r6, 4;
	add.s64 	%rd14, %rd8, %rd13;
	st.global.u32 	[%rd14+-4], %r7;
$L__BB2_2:
	ret;

}


// ===== COMPILED SASS (sm_100) =====

	.target	sm_100

	.elftype	@"ET_EXEC"


//--------------------- .note.nv.tkinfo           --------------------------
	.section	.note.nv.tkinfo,"",@"SHT_NOTE"
	.sectionflags	@"SHF_NOTE_NV_TKINFO"
	.tkinfo
        /*0018*/ 	.word	0x00000002
        /*0030*/ 	.string	""
        /*0030*/ 	.string	"ptxas"
        /*0030*/ 	.string	"Cuda compilation tools, release 13.0, V13.0.88"
        /*0030*/ 	.string	"Build cuda_13.0.r13.0/compiler.36424714_0"
        /*0030*/ 	.string	"-arch sm_100 -m 64 "



//--------------------- .note.nv.cuinfo           --------------------------
	.section	.note.nv.cuinfo,"",@"SHT_NOTE"
	.sectionflags	@"SHF_NOTE_NV_CUINFO"
        /*0018*/ 	.short	0x0002
        /*001a*/ 	.short	0x0064
        /*001c*/ 	.short	0x0082
	.zero		2


//--------------------- .nv.info                  --------------------------
	.section	.nv.info,"",@"SHT_CUDA_INFO"
	.align	4


	//----- nvinfo : EIATTR_REGCOUNT
	.align		4
        /*0000*/ 	.byte	0x04, 0x2f
        /*0002*/ 	.short	(.L_1 - .L_0)
	.align		4
.L_0:
        /*0004*/ 	.word	index@(_Z13gpu_makecountPiS_x)
        /*0008*/ 	.word	0x0000000a


	//----- nvinfo : EIATTR_FRAME_SIZE
	.align		4
.L_1:
        /*000c*/ 	.byte	0x04, 0x11
        /*000e*/ 	.short	(.L_3 - .L_2)
	.align		4
.L_2:
        /*0010*/ 	.word	index@(_Z13gpu_makecountPiS_x)
        /*0014*/ 	.word	0x00000000


	//----- nvinfo : EIATTR_REGCOUNT
	.align		4
.L_3:
        /*0018*/ 	.byte	0x04, 0x2f
        /*001a*/ 	.short	(.L_5 - .L_4)
	.align		4
.L_4:
        /*001c*/ 	.word	index@(_Z14gpuscan_prefixPi)
        /*0020*/ 	.word	0x0000000f


	//----- nvinfo : EIATTR_FRAME_SIZE
	.align		4
.L_5:
        /*0024*/ 	.byte	0x04, 0x11
        /*0026*/ 	.short	(.L_7 - .L_6)
	.align		4
.L_6:
        /*0028*/ 	.word	index@(_Z14gpuscan_prefixPi)
        /*002c*/ 	.word	0x00000000


	//----- nvinfo : EIATTR_REGCOUNT
	.align		4
.L_7:
        /*0030*/ 	.byte	0x04, 0x2f
        /*0032*/ 	.short	(.L_9 - .L_8)
	.align		4
.L_8:
        /*0034*/ 	.word	index@(_Z7gpusortPiS_S_x)
        /*0038*/ 	.word	0x0000000e


	//----- nvinfo : EIATTR_FRAME_SIZE
	.align		4
.L_9:
        /*003c*/ 	.byte	0x04, 0x11
        /*003e*/ 	.short	(.L_11 - .L_10)
	.align		4
.L_10:
        /*0040*/ 	.word	index@(_Z7gpusortPiS_S_x)
        /*0044*/ 	.word	0x00000000


	//----- nvinfo : EIATTR_MIN_STACK_SIZE
	.align		4
.L_11:
        /*0048*/ 	.byte	0x04, 0x12
        /*004a*/ 	.short	(.L_13 - .L_12)
	.align		4
.L_12:
        /*004c*/ 	.word	index@(_Z7gpusortPiS_S_x)
        /*0050*/ 	.word	0x00000000


	//----- nvinfo : EIATTR_MIN_STACK_SIZE
	.align		4
.L_13:
        /*0054*/ 	.byte	0x04, 0x12
        /*0056*/ 	.short	(.L_15 - .L_14)
	.align		4
.L_14:
        /*0058*/ 	.word	index@(_Z14gpuscan_prefixPi)
        /*005c*/ 	.word	0x00000000


	//----- nvinfo : EIATTR_MIN_STACK_SIZE
	.align		4
.L_15:
        /*0060*/ 	.byte	0x04, 0x12
        /*0062*/ 	.short	(.L_17 - .L_16)
	.align		4
.L_16:
        /*0064*/ 	.word	index@(_Z13gpu_makecountPiS_x)
        /*0068*/ 	.word	0x00000000
.L_17:


//--------------------- .nv.compat                --------------------------
	.section	.nv.compat,"",@"SHT_CUDA_COMPAT_INFO"
	.align	4
        /*0000*/ 	.byte	0x02, 0x09, 0x00, 0x00, 0x02, 0x02, 0x01, 0x00, 0x02, 0x05, 0x05, 0x00, 0x03, 0x07, 0x01, 0x01
        /*0010*/ 	.byte	0x02, 0x03, 0x00, 0x00, 0x02, 0x06, 0x01, 0x00, 0x04, 0x0b, 0x08, 0x00, 0x09, 0x00, 0x00, 0x00
        /*0020*/ 	.byte	0x00, 0x00, 0x00, 0x00


//--------------------- .nv.info._Z7gpusortPiS_S_x --------------------------
	.section	.nv.info._Z7gpusortPiS_S_x,"",@"SHT_CUDA_INFO"
	.sectionflags	@""
	.align	4


	//----- nvinfo : EIATTR_CUDA_API_VERSION
	.align		4
        /*0000*/ 	.byte	0x04, 0x37
        /*0002*/ 	.short	(.L_19 - .L_18)
.L_18:
        /*0004*/ 	.word	0x00000082


	//----- nvinfo : EIATTR_KPARAM_INFO
	.align		4
.L_19:
        /*0008*/ 	.byte	0x04, 0x17
        /*000a*/ 	.short	(.L_21 - .L_20)
.L_20:
        /*000c*/ 	.word	0x00000000
        /*0010*/ 	.short	0x0003
        /*0012*/ 	.short	0x0018
        /*0014*/ 	.byte	0x00, 0xf0, 0x21, 0x00


	//----- nvinfo : EIATTR_KPARAM_INFO
	.align		4
.L_21:
        /*0018*/ 	.byte	0x04, 0x17
        /*001a*/ 	.short	(.L_23 - .L_22)
.L_22:
        /*001c*/ 	.word	0x00000000
        /*0020*/ 	.short	0x0002
        /*0022*/ 	.short	0x0010
        /*0024*/ 	.byte	0x00, 0xf5, 0x21, 0x00


	//----- nvinfo : EIATTR_KPARAM_INFO
	.align		4
.L_23:
        /*0028*/ 	.byte	0x04, 0x17
        /*002a*/ 	.short	(.L_25 - .L_24)
.L_24:
        /*002c*/ 	.word	0x00000000
        /*0030*/ 	.short	0x0001
        /*0032*/ 	.short	0x0008
        /*0034*/ 	.byte	0x00, 0xf5, 0x21, 0x00


	//----- nvinfo : EIATTR_KPARAM_INFO
	.align		4
.L_25:
        /*0038*/ 	.byte	0x04, 0x17
        /*003a*/ 	.short	(.L_27 - .L_26)
.L_26:
        /*003c*/ 	.word	0x00000000
        /*0040*/ 	.short	0x0000
        /*0042*/ 	.short	0x0000
        /*0044*/ 	.byte	0x00, 0xf5, 0x21, 0x00


	//----- nvinfo : EIATTR_SPARSE_MMA_MASK
	.align		4
.L_27:
        /*0048*/ 	.byte	0x03, 0x50
        /*004a*/ 	.short	0x0000


	//----- nvinfo : EIATTR_MAXREG_COUNT
	.align		4
        /*004c*/ 	.byte	0x03, 0x1b
        /*004e*/ 	.short	0x00ff


	//----- nvinfo : EIATTR_MERCURY_ISA_VERSION
	.align		4
        /*0050*/ 	.byte	0x03, 0x5f
        /*0052*/ 	.short	0x0101


	//----- nvinfo : EIATTR_VRC_CTA_INIT_COUNT
	.align		4
        /*0054*/ 	.byte	0x02, 0x4a
	.zero		1
	.zero		1


	//----- nvinfo : EIATTR_EXIT_INSTR_OFFSETS
	.align		4
        /*0058*/ 	.byte	0x04, 0x1c
        /*005a*/ 	.short	(.L_29 - .L_28)


	//   ....[0]....
.L_28:
        /*005c*/ 	.word	0x00000090


	//   ....[1]....
        /*0060*/ 	.word	0x00000170


	//----- nvinfo : EIATTR_CBANK_PARAM_SIZE
	.align		4
.L_29:
        /*0064*/ 	.byte	0x03, 0x19
        /*0066*/ 	.short	0x0020


	//----- nvinfo : EIATTR_PARAM_CBANK
	.align		4
        /*0068*/ 	.byte	0x04, 0x0a
        /*006a*/ 	.short	(.L_31 - .L_30)
	.align		4
.L_30:
        /*006c*/ 	.word	index@(.nv.constant0._Z7gpusortPiS_S_x)
        /*0070*/ 	.short	0x0380
        /*0072*/ 	.short	0x0020


	//----- nvinfo : EIATTR_SW_WAR
	.align		4
.L_31:
        /*0074*/ 	.byte	0x04, 0x36
        /*0076*/ 	.short	(.L_33 - .L_32)
.L_32:
        /*0078*/ 	.word	0x00000008
.L_33:


//--------------------- .nv.info._Z14gpuscan_prefixPi --------------------------
	.section	.nv.info._Z14gpuscan_prefixPi,"",@"SHT_CUDA_INFO"
	.sectionflags	@""
	.align	4


	//----- nvinfo : EIATTR_CUDA_API_VERSION
	.align		4
        /*0000*/ 	.byte	0x04, 0x37
        /*0002*/ 	.short	(.L_35 - .L_34)
.L_34:
        /*0004*/ 	.word	0x00000082


	//----- nvinfo : EIATTR_KPARAM_INFO
	.align		4
.L_35:
        /*0008*/ 	.byte	0x04, 0x17
        /*000a*/ 	.short	(.L_37 - .L_36)
.L_36:
        /*000c*/ 	.word	0x00000000
        /*0010*/ 	.short	0x0000
        /*0012*/ 	.short	0x0000
        /*0014*/ 	.byte	0x00, 0xf5, 0x21, 0x00


	//----- nvinfo : EIATTR_SPARSE_MMA_MASK
	.align		4
.L_37:
        /*0018*/ 	.byte	0x03, 0x50
        /*001a*/ 	.short	0x0000


	//----- nvinfo : EIATTR_MAXREG_COUNT
	.align		4
        /*001c*/ 	.byte	0x03, 0x1b
        /*001e*/ 	.short	0x00ff


	//----- nvinfo : EIATTR_NUM_BARRIERS
	.align		4
        /*0020*/ 	.byte	0x02, 0x4c
        /*0022*/ 	.byte	0x01
	.zero		1


	//----- nvinfo : EIATTR_MERCURY_ISA_VERSION
	.align		4
        /*0024*/ 	.byte	0x03, 0x5f
        /*0026*/ 	.short	0x0101


	//----- nvinfo : EIATTR_VRC_CTA_INIT_COUNT
	.align		4
        /*0028*/ 	.byte	0x02, 0x4a
	.zero		1
	.zero		1


	//----- nvinfo : EIATTR_EXIT_INSTR_OFFSETS
	.align		4
        /*002c*/ 	.byte	0x04, 0x1c
        /*002e*/ 	.short	(.L_39 - .L_38)


	//   ....[0]....
.L_38:
        /*0030*/ 	.word	0x00000730


	//   ....[1]....
        /*0034*/ 	.word	0x00000760


	//----- nvinfo : EIATTR_CBANK_PARAM_SIZE
	.align		4
.L_39:
        /*0038*/ 	.byte	0x03, 0x19
        /*003a*/ 	.short	0x0008


	//----- nvinfo : EIATTR_PARAM_CBANK
	.align		4
        /*003c*/ 	.byte	0x04, 0x0a
        /*003e*/ 	.short	(.L_41 - .L_40)
	.align		4
.L_40:
        /*0040*/ 	.word	index@(.nv.constant0._Z14gpuscan_prefixPi)
        /*0044*/ 	.short	0x0380
        /*0046*/ 	.short	0x0008


	//----- nvinfo : EIATTR_SW_WAR
	.align		4
.L_41:
        /*0048*/ 	.byte	0x04, 0x36
        /*004a*/ 	.short	(.L_43 - .L_42)
.L_42:
        /*004c*/ 	.word	0x00000008
.L_43:


//--------------------- .nv.info._Z13gpu_makecountPiS_x --------------------------
	.section	.nv.info._Z13gpu_makecountPiS_x,"",@"SHT_CUDA_INFO"
	.sectionflags	@""
	.align	4


	//----- nvinfo : EIATTR_CUDA_API_VERSION
	.align		4
        /*0000*/ 	.byte	0x04, 0x37
        /*0002*/ 	.short	(.L_45 - .L_44)
.L_44:
        /*0004*/ 	.word	0x00000082


	//----- nvinfo : EIATTR_KPARAM_INFO
	.align		4
.L_45:
        /*0008*/ 	.byte	0x04, 0x17
        /*000a*/ 	.short	(.L_47 - .L_46)
.L_46:
        /*000c*/ 	.word	0x00000000
        /*0010*/ 	.short	0x0002
        /*0012*/ 	.short	0x0010
        /*0014*/ 	.byte	0x00, 0xf0, 0x21, 0x00


	//----- nvinfo : EIATTR_KPARAM_INFO
	.align		4
.L_47:
        /*0018*/ 	.byte	0x04, 0x17
        /*001a*/ 	.short	(.L_49 - .L_48)
.L_48:
        /*001c*/ 	.word	0x00000000
        /*0020*/ 	.short	0x0001
        /*0022*/ 	.short	0x0008
        /*0024*/ 	.byte	0x00, 0xf5, 0x21, 0x00


	//----- nvinfo : EIATTR_KPARAM_INFO
	.align		4
.L_49:
        /*0028*/ 	.byte	0x04, 0x17
        /*002a*/ 	.short	(.L_51 - .L_50)
.L_50:
        /*002c*/ 	.word	0x00000000
        /*0030*/ 	.short	0x0000
        /*0032*/ 	.short	0x0000
        /*0034*/ 	.byte	0x00, 0xf5, 0x21, 0x00


	//----- nvinfo : EIATTR_SPARSE_MMA_MASK
	.align		4
.L_51:
        /*0038*/ 	.byte	0x03, 0x50
        /*003a*/ 	.short	0x0000


	//----- nvinfo : EIATTR_MAXREG_COUNT
	.align		4
        /*003c*/ 	.byte	0x03, 0x1b
        /*003e*/ 	.short	0x00ff


	//----- nvinfo : EIATTR_MERCURY_ISA_VERSION
	.align		4
        /*0040*/ 	.byte	0x03, 0x5f
        /*0042*/ 	.short	0x0101


	//----- nvinfo : EIATTR_VRC_CTA_INIT_COUNT
	.align		4
        /*0044*/ 	.byte	0x02, 0x4a
	.zero		1
	.zero		1


	//----- nvinfo : EIATTR_EXIT_INSTR_OFFSETS
	.align		4
        /*0048*/ 	.byte	0x04, 0x1c
        /*004a*/ 	.short	(.L_53 - .L_52)


	//   ....[0]....
.L_52:
        /*004c*/ 	.word	0x00000090


	//   ....[1]....
        /*0050*/ 	.word	0x00000130


	//----- nvinfo : EIATTR_CBANK_PARAM_SIZE
	.align		4
.L_53:
        /*0054*/ 	.byte	0x03, 0x19
        /*0056*/ 	.short	0x0018


	//----- nvinfo : EIATTR_PARAM_CBANK
	.align		4
        /*0058*/ 	.byte	0x04, 0x0a
        /*005a*/ 	.short	(.L_55 - .L_54)
	.align		4
.L_54:
        /*005c*/ 	.word	index@(.nv.constant0._Z13gpu_makecountPiS_x)
        /*0060*/ 	.short	0x0380
        /*0062*/ 	.short	0x0018


	//----- nvinfo : EIATTR_SW_WAR
	.align		4
.L_55:
        /*0064*/ 	.byte	0x04, 0x36
        /*0066*/ 	.short	(.L_57 - .L_56)
.L_56:
        /*0068*/ 	.word	0x00000008
.L_57:


//--------------------- .nv.callgraph             --------------------------
	.section	.nv.callgraph,"",@"SHT_CUDA_CALLGRAPH"
	.align	4
	.sectionentsize	8
	.align		4
        /*0000*/ 	.word	0x00000000
	.align		4
        /*0004*/ 	.word	0xffffffff
	.align		4
        /*0008*/ 	.word	0x00000000
	.align		4
        /*000c*/ 	.word	0xfffffffe
	.align		4
        /*0010*/ 	.word	0x00000000
	.align		4
        /*0014*/ 	.word	0xfffffffd
	.align		4
        /*0018*/ 	.word	0x00000000
	.align		4
        /*001c*/ 	.word	0xfffffffc


//--------------------- .text._Z7gpusortPiS_S_x   --------------------------
	.section	.text._Z7gpusortPiS_S_x,"ax",@progbits
	.align	128
        .global         _Z7gpusortPiS_S_x
        .type           _Z7gpusortPiS_S_x,@function
        .size           _Z7gpusortPiS_S_x,(.L_x_3 - _Z7gpusortPiS_S_x)
        .other          _Z7gpusortPiS_S_x,@"STO_CUDA_ENTRY STV_DEFAULT"
_Z7gpusortPiS_S_x:
.text._Z7gpusortPiS_S_x:
[----:B------:R-:W-:Y:S01]  /*0000*/  LDC R1, c[0x0][0x37c] ;  /* 0x0000df00ff017b82 */ /* 0x000fe20000000800 */
[----:B------:R-:W0:Y:S07]  /*0010*/  S2R R0, SR_TID.X ;  /* 0x0000000000007919 */ /* 0x000e2e0000002100 */
[----:B------:R-:W0:Y:S01]  /*0020*/  S2UR UR4, SR_CTAID.X ;  /* 0x00000000000479c3 */ /* 0x000e220000002500 */
[----:B------:R-:W1:Y:S07]  /*0030*/  LDCU.64 UR6, c[0x0][0x398] ;  /* 0x00007300ff0677ac */ /* 0x000e6e0008000a00 */
[----:B------:R-:W0:Y:S02]  /*0040*/  LDC R3, c[0x0][0x360] ;  /* 0x0000d800ff037b82 */ /* 0x000e240000000800 */
[----:B0-----:R-:W-:-:S05]  /*0050*/  IMAD R0, R3, UR4, R0 ;  /* 0x0000000403007c24 */ /* 0x001fca000f8e0200 */
[----:B-1----:R-:W-:Y:S02]  /*0060*/  ISETP.GE.U32.AND P0, PT, R0, UR6, PT ;  /* 0x0000000600007c0c */ /* 0x002fe4000bf06070 */
[----:B------:R-:W-:-:S04]  /*0070*/  SHF.R.S32.HI R3, RZ, 0x1f, R0 ;  /* 0x0000001fff037819 */ /* 0x000fc80000011400 */
[----:B------:R-:W-:-:S13]  /*0080*/  ISETP.GE.AND.EX P0, PT, R3, UR7, PT, P0 ;  /* 0x0000000703007c0c */ /* 0x000fda000bf06300 */
[----:B------:R-:W-:Y:S05]  /*0090*/  @P0 EXIT ;  /* 0x000000000000094d */ /* 0x000fea0003800000 */
[----:B------:R-:W0:Y:S01]  /*00a0*/  LDCU.64 UR6, c[0x0][0x380] ;  /* 0x00007000ff0677ac */ /* 0x000e220008000a00 */
[----:B------:R-:W1:Y:S01]  /*00b0*/  LDC.64 R4, c[0x0][0x390] ;  /* 0x0000e400ff047b82 */ /* 0x000e620000000a00 */
[----:B------:R-:W2:Y:S01]  /*00c0*/  LDCU.64 UR4, c[0x0][0x358] ;  /* 0x00006b00ff0477ac */ /* 0x000ea20008000a00 */
[----:B0-----:R-:W-:-:S04]  /*00d0*/  LEA R2, P0, R0, UR6, 0x2 ;  /* 0x0000000600027c11 */ /* 0x001fc8000f8010ff */
[----:B------:R-:W-:-:S05]  /*00e0*/  LEA.HI.X R3, R0, UR7, R3, 0x2, P0 ;  /* 0x0000000700037c11 */ /* 0x000fca00080f1403 */
[----:B--2---:R-:W1:Y:S01]  /*00f0*/  LDG.E R7, desc[UR4][R2.64] ;  /* 0x0000000402077981 */ /* 0x004e62000c1e1900 */
[----:B------:R-:W-:Y:S02]  /*0100*/  IMAD.MOV.U32 R11, RZ, RZ, -0x1 ;  /* 0xffffffffff0b7424 */ /* 0x000fe400078e00ff */
[----:B-1----:R-:W-:Y:S02]  /*0110*/  IMAD.WIDE R4, R7, 0x4, R4 ;  /* 0x0000000407047825 */ /* 0x002fe400078e0204 */
[----:B------:R-:W0:Y:S04]  /*0120*/  LDC.64 R6, c[0x0][0x388] ;  /* 0x0000e200ff067b82 */ /* 0x000e280000000a00 */
[----:B------:R-:W0:Y:S04]  /*0130*/  ATOMG.E.ADD.STRONG.GPU PT, R5, desc[UR4][R4.64], R11 ;  /* 0x8000000b040579a8 */ /* 0x000e2800081ef104 */
[----:B------:R-:W2:Y:S01]  /*0140*/  LDG.E R9, desc[UR4][R2.64] ;  /* 0x0000000402097981 */ /* 0x000ea2000c1e1900 */
[----:B0-----:R-:W-:-:S05]  /*0150*/  IMAD.WIDE R6, R5, 0x4, R6 ;  /* 0x0000000405067825 */ /* 0x001fca00078e0206 */
[----:B--2---:R-:W-:Y:S01]  /*0160*/  STG.E desc[UR4][R6.64+-0x4], R9 ;  /* 0xfffffc0906007986 */ /* 0x004fe2000c101904 */
[----:B------:R-:W-:Y:S05]  /*0170*/  EXIT ;  /* 0x000000000000794d */ /* 0x000fea0003800000 */
.L_x_0:
[----:B------:R-:W-:-:S00]  /*0180*/  BRA `(.L_x_0) ;  /* 0xfffffffc00fc7947 */ /* 0x000fc0000383ffff */
[----:B------:R-:W-:-:S00]  /*0190*/  NOP ;  /* 0x0000000000007918 */ /* 0x000fc00000000000 */
        /* <DEDUP_REMOVED lines=14> */
.L_x_3:


//--------------------- .text._Z14gpuscan_prefixPi --------------------------
	.section	.text._Z14gpuscan_prefixPi,"ax",@progbits
	.align	128
        .global         _Z14gpuscan_prefixPi
        .type           _Z14gpuscan_prefixPi,@function
        .size           _Z14gpuscan_prefixPi,(.L_x_4 - _Z14gpuscan_prefixPi)
        .other          _Z14gpuscan_prefixPi,@"STO_CUDA_ENTRY STV_DEFAULT"
_Z14gpuscan_prefixPi:
.text._Z14gpuscan_prefixPi:
[----:B------:R-:W-:Y:S01]  /*0000*/  LDC R1, c[0x0][0x37c] ;  /* 0x0000df00ff017b82 */ /* 0x000fe20000000800 */
[----:B------:R-:W0:Y:S07]  /*0010*/  S2R R0, SR_TID.X ;  /* 0x0000000000007919 */ /* 0x000e2e0000002100 */
[----:B------:R-:W1:Y:S01]  /*0020*/  LDC.64 R2, c[0x0][0x380] ;  /* 0x0000e000ff027b82 */ /* 0x000e620000000a00 */
[----:B------:R-:W2:Y:S01]  /*0030*/  LDCU.64 UR6, c[0x0][0x358] ;  /* 0x00006b00ff0677ac */ /* 0x000ea20008000a00 */
[C---:B0-----:R-:W-:Y:S01]  /*0040*/  ISETP.GT.U32.AND P0, PT, R0.reuse, 0x64, PT ;  /* 0x000000640000780c */ /* 0x041fe20003f04070 */
[----:B-1----:R-:W-:-:S12]  /*0050*/  IMAD.WIDE.U32 R2, R0, 0x4, R2 ;  /* 0x0000000400027825 */ /* 0x002fd800078e0002 */
[----:B--2---:R-:W2:Y:S01]  /*0060*/  @!P0 LDG.E R5, desc[UR6][R2.64] ;  /* 0x0000000602058981 */ /* 0x004ea2000c1e1900 */
[----:B------:R-:W0:Y:S01]  /*0070*/  S2UR UR5, SR_CgaCtaId ;  /* 0x00000000000579c3 */ /* 0x000e220000008800 */
[----:B------:R-:W-:Y:S01]  /*0080*/  UMOV UR4, 0x400 ;  /* 0x0000040000047882 */ /* 0x000fe20000000000 */
[C---:B------:R-:W-:Y:S02]  /*0090*/  ISETP.GT.U32.AND P1, PT, R0.reuse, 0x7f, PT ;  /* 0x0000007f0000780c */ /* 0x040fe40003f24070 */
[----:B------:R-:W-:Y:S01]  /*00a0*/  ISETP.GT.U32.AND P2, PT, R0, 0x3f, PT ;  /* 0x0000003f0000780c */ /* 0x000fe20003f44070 */
[----:B0-----:R-:W-:-:S06]  /*00b0*/  ULEA UR4, UR5, UR4, 0x18 ;  /* 0x0000000405047291 */ /* 0x001fcc000f8ec0ff */
[----:B------:R-:W-:-:S04]  /*00c0*/  LEA R4, R0, UR4, 0x2 ;  /* 0x0000000400047c11 */ /* 0x000fc8000f8e10ff */
[C---:B------:R-:W-:Y:S02]  /*00d0*/  @!P1 LEA R9, R0.reuse, UR4, 0x3 ;  /* 0x0000000400099c11 */ /* 0x040fe4000f8e18ff */
[----:B------:R-:W-:Y:S01]  /*00e0*/  @!P2 LEA R10, R0, UR4, 0x4 ;  /* 0x00000004000aac11 */ /* 0x000fe2000f8e20ff */
[----:B--2---:R-:W-:Y:S01]  /*00f0*/  @!P0 STS [R4], R5 ;  /* 0x0000000504008388 */ /* 0x004fe20000000800 */
[----:B------:R-:W-:Y:S06]  /*0100*/  BAR.SYNC.DEFER_BLOCKING 0x0 ;  /* 0x0000000000007b1d */ /* 0x000fec0000010000 */
[----:B------:R-:W0:Y:S02]  /*0110*/  @!P1 LDS.64 R6, [R9] ;  /* 0x0000000009069984 */ /* 0x000e240000000a00 */
[----:B0-----:R-:W-:-:S05]  /*0120*/  @!P1 IMAD.IADD R6, R6, 0x1, R7 ;  /* 0x0000000106069824 */ /* 0x001fca00078e0207 */
[----:B------:R-:W-:Y:S01]  /*0130*/  @!P1 STS [R9+0x4], R6 ;  /* 0x0000040609009388 */ /* 0x000fe20000000800 */
[----:B------:R-:W-:Y:S01]  /*0140*/  BAR.SYNC.DEFER_BLOCKING 0x0 ;  /* 0x0000000000007b1d */ /* 0x000fe20000010000 */
[----:B------:R-:W-:-:S13]  /*0150*/  ISETP.GT.U32.AND P1, PT, R0, 0x1f, PT ;  /* 0x0000001f0000780c */ /* 0x000fda0003f24070 */
[----:B------:R-:W-:Y:S01]  /*0160*/  @!P1 LEA R12, R0, UR4, 0x5 ;  /* 0x00000004000c9c11 */ /* 0x000fe2000f8e28ff */
[----:B------:R-:W-:Y:S04]  /*0170*/  @!P2 LDS R7, [R10+0x4] ;  /* 0x000004000a07a984 */ /* 0x000fe80000000800 */
[----:B------:R-:W0:Y:S02]  /*0180*/  @!P2 LDS R8, [R10+0xc] ;  /* 0x00000c000a08a984 */ /* 0x000e240000000800 */
        /* <DEDUP_REMOVED lines=31> */
[----:B------:R-:W-:-:S05]  /*0380*/  ISETP.NE.AND P2, PT, R0, RZ, PT ;  /* 0x000000ff0000720c */ /* 0x000fca0003f45270 */
[----:B------:R-:W-:Y:S04]  /*0390*/  @!P1 LDS R6, [R11+0xfc] ;  /* 0x0000fc000b069984 */ /* 0x000fe80000000800 */
[----:B------:R-:W0:Y:S02]  /*03a0*/  @!P1 LDS R9, [R11+0x1fc] ;  /* 0x0001fc000b099984 */ /* 0x000e240000000800 */
[----:B0-----:R-:W-:-:S05]  /*03b0*/  @!P1 IMAD.IADD R6, R6, 0x1, R9 ;  /* 0x0000000106069824 */ /* 0x001fca00078e0209 */
[----:B------:R-:W-:Y:S01]  /*03c0*/  @!P1 STS [R11+0x1fc], R6 ;  /* 0x0001fc060b009388 */ /* 0x000fe20000000800 */
[----:B------:R-:W-:Y:S01]  /*03d0*/  BAR.SYNC.DEFER_BLOCKING 0x0 ;  /* 0x0000000000007b1d */ /* 0x000fe20000010000 */
[----:B------:R-:W-:-:S13]  /*03e0*/  ISETP.GT.U32.AND P1, PT, R0, 0x2, PT ;  /* 0x000000020000780c */ /* 0x000fda0003f24070 */
[----:B------:R-:W-:Y:S01]  /*03f0*/  @!P1 LEA R9, R0, UR4, 0x8 ;  /* 0x0000000400099c11 */ /* 0x000fe2000f8e40ff */
[----:B------:R-:W-:Y:S04]  /*0400*/  @!P2 LDS R7, [UR4+0x1fc] ;  /* 0x0001fc04ff07a984 */ /* 0x000fe80008000800 */
[----:B------:R-:W0:Y:S02]  /*0410*/  @!P2 LDS R8, [UR4+0x3fc] ;  /* 0x0003fc04ff08a984 */ /* 0x000e240008000800 */
[----:B0-----:R-:W-:-:S05]  /*0420*/  @!P2 IMAD.IADD R7, R7, 0x1, R8 ;  /* 0x000000010707a824 */ /* 0x001fca00078e0208 */
[----:B------:R-:W-:Y:S01]  /*0430*/  @!P2 STS [UR4+0x3fc], R7 ;  /* 0x0003fc07ff00a988 */ /* 0x000fe20008000804 */
[----:B------:R-:W-:Y:S08]  /*0440*/  BAR.SYNC.DEFER_BLOCKING 0x0 ;  /* 0x0000000000007b1d */ /* 0x000ff00000010000 */
[----:B------:R-:W-:Y:S06]  /*0450*/  BAR.SYNC.DEFER_BLOCKING 0x0 ;  /* 0x0000000000007b1d */ /* 0x000fec0000010000 */
[----:B------:R-:W-:Y:S04]  /*0460*/  @!P2 LDS R5, [UR4+0x1fc] ;  /* 0x0001fc04ff05a984 */ /* 0x000fe80008000800 */
[----:B------:R-:W0:Y:S02]  /*0470*/  @!P2 LDS R8, [UR4+0x2fc] ;  /* 0x0002fc04ff08a984 */ /* 0x000e240008000800 */
[----:B0-----:R-:W-:-:S05]  /*0480*/  @!P2 IMAD.IADD R5, R5, 0x1, R8 ;  /* 0x000000010505a824 */ /* 0x001fca00078e0208 */
[----:B------:R-:W-:Y:S01]  /*0490*/  @!P2 STS [UR4+0x2fc], R5 ;  /* 0x0002fc05ff00a988 */ /* 0x000fe20008000804 */
        /* <DEDUP_REMOVED lines=35> */
[----:B------:R-:W-:Y:S06]  /*06d0*/  BAR.SYNC.DEFER_BLOCKING 0x0 ;  /* 0x0000000000007b1d */ /* 0x000fec0000010000 */
[----:B------:R-:W-:Y:S04]  /*06e0*/  @!P2 LDS R0, [R9+0x4] ;  /* 0x000004000900a984 */ /* 0x000fe80000000800 */
[----:B------:R-:W0:Y:S02]  /*06f0*/  @!P2 LDS R5, [R9+0x8] ;  /* 0x000008000905a984 */ /* 0x000e240000000800 */
[----:B0-----:R-:W-:-:S05]  /*0700*/  @!P2 IMAD.IADD R0, R0, 0x1, R5 ;  /* 0x000000010000a824 */ /* 0x001fca00078e0205 */
[----:B------:R0:W-:Y:S01]  /*0710*/  @!P2 STS [R9+0x8], R0 ;  /* 0x000008000900a388 */ /* 0x0001e20000000800 */
[----:B------:R-:W-:Y:S06]  /*0720*/  BAR.SYNC.DEFER_BLOCKING 0x0 ;  /* 0x0000000000007b1d */ /* 0x000fec0000010000 */
[----:B------:R-:W-:Y:S05]  /*0730*/  @P0 EXIT ;  /* 0x000000000000094d */ /* 0x000fea0003800000 */
[----:B------:R-:W1:Y:S04]  /*0740*/  LDS R5, [R4] ;  /* 0x0000000004057984 */ /* 0x000e680000000800 */
[----:B-1----:R-:W-:Y:S01]  /*0750*/  STG.E desc[UR6][R2.64], R5 ;  /* 0x0000000502007986 */ /* 0x002fe2000c101906 */
[----:B------:R-:W-:Y:S05]  /*0760*/  EXIT ;  /* 0x000000000000794d */ /* 0x000fea0003800000 */
.L_x_1:
        /* <DEDUP_REMOVED lines=9> */
.L_x_4:


//--------------------- .text._Z13gpu_makecountPiS_x --------------------------
	.section	.text._Z13gpu_makecountPiS_x,"ax",@progbits
	.align	128
        .global         _Z13gpu_makecountPiS_x
        .type           _Z13gpu_makecountPiS_x,@function
        .size           _Z13gpu_makecountPiS_x,(.L_x_5 - _Z13gpu_makecountPiS_x)
        .other          _Z13gpu_makecountPiS_x,@"STO_CUDA_ENTRY STV_DEFAULT"
_Z13gpu_makecountPiS_x:
.text._Z13gpu_makecountPiS_x:
        /* <DEDUP_REMOVED lines=11> */
[----:B------:R-:W1:Y:S01]  /*00b0*/  LDCU.64 UR4, c[0x0][0x358] ;  /* 0x00006b00ff0477ac */ /* 0x000e620008000a00 */
[----:B0-----:R-:W-:-:S04]  /*00c0*/  LEA R4, P0, R0, UR6, 0x2 ;  /* 0x0000000600047c11 */ /* 0x001fc8000f8010ff */
[----:B------:R-:W-:Y:S02]  /*00d0*/  LEA.HI.X R5, R0, UR7, R3, 0x2, P0 ;  /* 0x0000000700057c11 */ /* 0x000fe400080f1403 */
[----:B------:R-:W0:Y:S04]  /*00e0*/  LDC.64 R2, c[0x0][0x388] ;  /* 0x0000e200ff027b82 */ /* 0x000e280000000a00 */
[----:B-1----:R-:W0:Y:S01]  /*00f0*/  LDG.E R5, desc[UR4][R4.64] ;  /* 0x0000000404057981 */ /* 0x002e22000c1e1900 */
[----:B------:R-:W-:Y:S02]  /*0100*/  IMAD.MOV.U32 R7, RZ, RZ, 0x1 ;  /* 0x00000001ff077424 */ /* 0x000fe400078e00ff */
[----:B0-----:R-:W-:-:S05]  /*0110*/  IMAD.WIDE R2, R5, 0x4, R2 ;  /* 0x0000000405027825 */ /* 0x001fca00078e0202 */
[----:B------:R-:W-:Y:S01]  /*0120*/  REDG.E.ADD.STRONG.GPU desc[UR4][R2.64], R7 ;  /* 0x000000070200798e */ /* 0x000fe2000c12e104 */
[----:B------:R-:W-:Y:S05]  /*0130*/  EXIT ;  /* 0x000000000000794d */ /* 0x000fea0003800000 */
.L_x_2:
        /* <DEDUP_REMOVED lines=12> */
.L_x_5:


//--------------------- .nv.shared.reserved.0     --------------------------
	.section	.nv.shared.reserved.0,"aw",@nobits
	.weak		__nv_reservedSMEM_offset_0_alias
	.size		__nv_reservedSMEM_offset_0_alias, 0, 64
	.other		__nv_reservedSMEM_offset_0_alias,@"STO_CUDA_RESERVED_SHARED STV_DEFAULT"
__nv_reservedSMEM_offset_0_alias:
	.zero		0
	.zero		64


//--------------------- .nv.shared._Z14gpuscan_prefixPi --------------------------
	.section	.nv.shared._Z14gpuscan_prefixPi,"aw",@nobits
	.sectionflags	@""
	.align	4
.nv.shared._Z14gpuscan_prefixPi:
	.zero		1428


//--------------------- .nv.constant0._Z7gpusortPiS_S_x --------------------------
	.section	.nv.constant0._Z7gpusortPiS_S_x,"a",@progbits
	.sectionflags	@""
	.align	4
.nv.constant0._Z7gpusortPiS_S_x:
	.zero		928


//--------------------- .nv.constant0._Z14gpuscan_prefixPi --------------------------
	.section	.nv.constant0._Z14gpuscan_prefixPi,"a",@progbits
	.sectionflags	@""
	.align	4
.nv.constant0._Z14gpuscan_prefixPi:
	.zero		904


//--------------------- .nv.constant0._Z13gpu_makecountPiS_x --------------------------
	.section	.nv.constant0._Z13gpu_makecountPiS_x,"a",@progbits
	.sectionflags	@""
	.align	4
.nv.constant0._Z13gpu_makecountPiS_x:
	.zero		920


//--------------------- SYMBOLS --------------------------

	.type		.nv.reservedSmem.offset0,@object
	.size		.nv.reservedSmem.offset0,0x4
	.type		.nv.reservedSmem.cap,@object
	.size		.nv.reservedSmem.cap,0x4
